	.headerflags	@"EF_CUDA_TEXMODE_UNIFIED EF_CUDA_64BIT_ADDRESS EF_CUDA_ACCELERATORS EF_CUDA_SM90 EF_CUDA_VIRTUAL_SM(EF_CUDA_SM90)"
	.elftype	@"ET_EXEC"


//--------------------- .nv.info                  --------------------------
	.section	.nv.info,"",@"SHT_CUDA_INFO"
	.align	4


	//----- nvinfo : EIATTR_REGCOUNT
	.align		4
        /*0000*/ 	.byte	0x04, 0x2f
        /*0002*/ 	.short	(.L_3 - .L_2)
	.align		4
.L_2:
        /*0004*/ 	.word	index@(triton_poi_fused_clamp_min_div_linalg_vector_norm_mul_0)
        /*0008*/ 	.word	0x0000001e


	//----- nvinfo : EIATTR_MIN_STACK_SIZE
	.align		4
.L_3:
        /*000c*/ 	.byte	0x04, 0x12
        /*000e*/ 	.short	(.L_5 - .L_4)
	.align		4
.L_4:
        /*0010*/ 	.word	index@(triton_poi_fused_clamp_min_div_linalg_vector_norm_mul_0)
        /*0014*/ 	.word	0x00000000


	//----- nvinfo : EIATTR_FRAME_SIZE
	.align		4
.L_5:
        /*0018*/ 	.byte	0x04, 0x11
        /*001a*/ 	.short	(.L_7 - .L_6)
	.align		4
.L_6:
        /*001c*/ 	.word	index@(triton_poi_fused_clamp_min_div_linalg_vector_norm_mul_0)
        /*0020*/ 	.word	0x00000000


	//----- nvinfo : EIATTR_MIN_STACK_SIZE
	.align		4
.L_7:
        /*0024*/ 	.byte	0x04, 0x12
        /*0026*/ 	.short	(.L_9 - .L_8)
	.align		4
.L_8:
        /*0028*/ 	.word	index@(triton_poi_fused_clamp_min_div_linalg_vector_norm_mul_0)
        /*002c*/ 	.word	0x00000000
.L_9:


//--------------------- .nv.info.triton_poi_fused_clamp_min_div_linalg_vector_norm_mul_0 --------------------------
	.section	.nv.info.triton_poi_fused_clamp_min_div_linalg_vector_norm_mul_0,"",@"SHT_CUDA_INFO"
	.sectionflags	@""
	.align	4


	//----- nvinfo : EIATTR_CUDA_API_VERSION
	.align		4
        /*0000*/ 	.byte	0x04, 0x37
        /*0002*/ 	.short	(.L_11 - .L_10)
.L_10:
        /*0004*/ 	.word	0x0000007c


	//----- nvinfo : EIATTR_KPARAM_INFO
	.align		4
.L_11:
        /*0008*/ 	.byte	0x04, 0x17
        /*000a*/ 	.short	(.L_13 - .L_12)
.L_12:
        /*000c*/ 	.word	0x00000000
        /*0010*/ 	.short	0x0003
        /*0012*/ 	.short	0x0018
        /*0014*/ 	.byte	0x00, 0xf0, 0x11, 0x00


	//----- nvinfo : EIATTR_KPARAM_INFO
	.align		4
.L_13:
        /*0018*/ 	.byte	0x04, 0x17
        /*001a*/ 	.short	(.L_15 - .L_14)
.L_14:
        /*001c*/ 	.word	0x00000000
        /*0020*/ 	.short	0x0002
        /*0022*/ 	.short	0x0010
        /*0024*/ 	.byte	0x00, 0xf4, 0x21, 0x00


	//----- nvinfo : EIATTR_KPARAM_INFO
	.align		4
.L_15:
        /*0028*/ 	.byte	0x04, 0x17
        /*002a*/ 	.short	(.L_17 - .L_16)
.L_16:
        /*002c*/ 	.word	0x00000000
        /*0030*/ 	.short	0x0001
        /*0032*/ 	.short	0x0008
        /*0034*/ 	.byte	0x00, 0xf4, 0x21, 0x00


	//----- nvinfo : EIATTR_KPARAM_INFO
	.align		4
.L_17:
        /*0038*/ 	.byte	0x04, 0x17
        /*003a*/ 	.short	(.L_19 - .L_18)
.L_18:
        /*003c*/ 	.word	0x00000000
        /*0040*/ 	.short	0x0000
        /*0042*/ 	.short	0x0000
        /*0044*/ 	.byte	0x00, 0xf4, 0x21, 0x00


	//----- nvinfo : EIATTR_SPARSE_MMA_MASK
	.align		4
.L_19:
        /*0048*/ 	.byte	0x03, 0x50
        /*004a*/ 	.short	0x0000


	//----- nvinfo : EIATTR_MAXREG_COUNT
	.align		4
        /*004c*/ 	.byte	0x03, 0x1b
        /*004e*/ 	.short	0x00ff


	//----- nvinfo : EIATTR_EXIT_INSTR_OFFSETS
	.align		4
        /*0050*/ 	.byte	0x04, 0x1c
        /*0052*/ 	.short	(.L_21 - .L_20)


	//   ....[0]....
.L_20:
        /*0054*/ 	.word	0x00000730


	//   ....[1]....
        /*0058*/ 	.word	0x00000750


	//----- nvinfo : EIATTR_REQNTID
	.align		4
.L_21:
        /*005c*/ 	.byte	0x04, 0x10
        /*005e*/ 	.short	(.L_23 - .L_22)
.L_22:
        /*0060*/ 	.word	0x00000080
        /*0064*/ 	.word	0x00000001
        /*0068*/ 	.word	0x00000001


	//----- nvinfo : EIATTR_CBANK_PARAM_SIZE
	.align		4
.L_23:
        /*006c*/ 	.byte	0x03, 0x19
        /*006e*/ 	.short	0x001c


	//----- nvinfo : EIATTR_PARAM_CBANK
	.align		4
        /*0070*/ 	.byte	0x04, 0x0a
        /*0072*/ 	.short	(.L_25 - .L_24)
	.align		4
.L_24:
        /*0074*/ 	.word	index@(.nv.constant0.triton_poi_fused_clamp_min_div_linalg_vector_norm_mul_0)
        /*0078*/ 	.short	0x0210
        /*007a*/ 	.short	0x001c


	//----- nvinfo : EIATTR_SW_WAR
	.align		4
.L_25:
        /*007c*/ 	.byte	0x04, 0x36
        /*007e*/ 	.short	(.L_27 - .L_26)
.L_26:
        /*0080*/ 	.word	0x00000008
.L_27:


//--------------------- .nv.callgraph             --------------------------
	.section	.nv.callgraph,"",@"SHT_CUDA_CALLGRAPH"
	.align	4
	.sectionentsize	8
	.align		4
        /*0000*/ 	.word	0x00000000
	.align		4
        /*0004*/ 	.word	0xffffffff
	.align		4
        /*0008*/ 	.word	0x00000000
	.align		4
        /*000c*/ 	.word	0xfffffffe
	.align		4
        /*0010*/ 	.word	0x00000000
	.align		4
        /*0014*/ 	.word	0xfffffffd
	.align		4
        /*0018*/ 	.word	0x00000000
	.align		4
        /*001c*/ 	.word	0xfffffffc


//--------------------- .nv.constant4             --------------------------
	.section	.nv.constant4,"a",@progbits
	.align	8
	.align		8
.nv.constant4:
        /*0000*/ 	.dword	_$_str
	.align		8
        /*0008*/ 	.dword	_$_str_$_2


//--------------------- .text.triton_poi_fused_clamp_min_div_linalg_vector_norm_mul_0 --------------------------
	.section	.text.triton_poi_fused_clamp_min_div_linalg_vector_norm_mul_0,"ax",@progbits
	.align	128
        .global         triton_poi_fused_clamp_min_div_linalg_vector_norm_mul_0
        .type           triton_poi_fused_clamp_min_div_linalg_vector_norm_mul_0,@function
        .size           triton_poi_fused_clamp_min_div_linalg_vector_norm_mul_0,(.L_x_1 - triton_poi_fused_clamp_min_div_linalg_vector_norm_mul_0)
        .other          triton_poi_fused_clamp_min_div_linalg_vector_norm_mul_0,@"STO_CUDA_ENTRY STV_DEFAULT"
triton_poi_fused_clamp_min_div_linalg_vector_norm_mul_0:
.text.triton_poi_fused_clamp_min_div_linalg_vector_norm_mul_0:
[----:B------:R-:W0:Y:S02]  /*0000*/  LDC R1, c[0x0][0x28] ;  /* 0x00000a00ff017b82 */ /* 0x000e240000000800 */
[----:B------:R-:W1:Y:S01]  /*0010*/  S2R R0, SR_TID.X ;  /* 0x0000000000007919 */ /* 0x000e620000002100 */
[----:B------:R-:W2:Y:S01]  /*0020*/  LDC.64 R16, c[0x0][0x210] ;  /* 0x00008400ff107b82 */ /* 0x000ea20000000a00 */
[----:B------:R-:W-:Y:S01]  /*0030*/  ULDC.64 UR4, c[0x0][0x208] ;  /* 0x0000820000047ab9 */ /* 0x000fe20000000a00 */
[----:B------:R-:W-:Y:S01]  /*0040*/  CS2R R24, SRZ ;  /* 0x0000000000187805 */ /* 0x000fe2000001ff00 */
[----:B------:R-:W3:Y:S01]  /*0050*/  S2R R3, SR_CTAID.X ;  /* 0x0000000000037919 */ /* 0x000ee20000002500 */
[----:B------:R-:W-:-:S04]  /*0060*/  CS2R R22, SRZ ;  /* 0x0000000000167805 */ /* 0x000fc8000001ff00 */
[----:B------:R-:W4:Y:S01]  /*0070*/  LDC.64 R14, c[0x0][0x218] ;  /* 0x00008600ff0e7b82 */ /* 0x000f220000000a00 */
[----:B-1----:R-:W-:Y:S02]  /*0080*/  SHF.L.U32 R0, R0, 0x1, RZ ;  /* 0x0000000100007819 */ /* 0x002fe400000006ff */
[----:B---3--:R-:W-:Y:S02]  /*0090*/  SHF.R.S32.HI R2, RZ, 0x17, R3 ;  /* 0x00000017ff027819 */ /* 0x008fe40000011403 */
[----:B------:R-:W-:Y:S02]  /*00a0*/  LOP3.LUT R0, R0, 0xfe, RZ, 0xc0, !PT ;  /* 0x000000fe00007812 */ /* 0x000fe400078ec0ff */
[----:B------:R-:W-:Y:S02]  /*00b0*/  SGXT R2, R2, 0x1 ;  /* 0x000000010202781a */ /* 0x000fe40000000200 */
[----:B------:R-:W-:Y:S02]  /*00c0*/  LEA R3, R3, R0, 0x8 ;  /* 0x0000000003037211 */ /* 0x000fe400078e40ff */
[----:B------:R-:W-:-:S02]  /*00d0*/  MOV R0, RZ ;  /* 0x000000ff00007202 */ /* 0x000fc40000000f00 */
[----:B------:R-:W-:Y:S02]  /*00e0*/  LEA.HI R2, R2, R3, RZ, 0x2 ;  /* 0x0000000302027211 */ /* 0x000fe400078f10ff */
[----:B------:R-:W-:Y:S02]  /*00f0*/  ISETP.GE.AND P0, PT, R3, 0x100, PT ;  /* 0x000001000300780c */ /* 0x000fe40003f06270 */
[----:B------:R-:W-:Y:S01]  /*0100*/  LOP3.LUT R19, R2, 0xfffffffc, RZ, 0xc0, !PT ;  /* 0xfffffffc02137812 */ /* 0x000fe200078ec0ff */
[----:B------:R-:W-:-:S04]  /*0110*/  HFMA2.MMA R2, -RZ, RZ, 0, 0 ;  /* 0x00000000ff027435 */ /* 0x000fc800000001ff */
[----:B--2---:R-:W-:Y:S01]  /*0120*/  IMAD.WIDE R12, R19, 0x4, R16 ;  /* 0x00000004130c7825 */ /* 0x004fe200078e0210 */
[----:B------:R-:W-:-:S03]  /*0130*/  CS2R R4, SRZ ;  /* 0x0000000000047805 */ /* 0x000fc6000001ff00 */
[----:B----4-:R-:W-:Y:S02]  /*0140*/  IMAD.WIDE R18, R19, 0x4, R14 ;  /* 0x0000000413127825 */ /* 0x010fe400078e020e */
[----:B------:R-:W2:Y:S01]  /*0150*/  @!P0 LDG.E.EL R2, desc[UR4][R12.64+0x4] ;  /* 0x000004040c028981 */ /* 0x000ea2000c2e1900 */
[----:B------:R-:W-:Y:S02]  /*0160*/  CS2R R20, SRZ ;  /* 0x0000000000147805 */ /* 0x000fe4000001ff00 */
[----:B------:R-:W-:Y:S01]  /*0170*/  CS2R R10, SRZ ;  /* 0x00000000000a7805 */ /* 0x000fe2000001ff00 */
[----:B------:R-:W3:Y:S04]  /*0180*/  @!P0 LDG.E.EL R25, desc[UR4][R12.64] ;  /* 0x000000040c198981 */ /* 0x000ee8000c2e1900 */
[----:B------:R-:W4:Y:S04]  /*0190*/  @!P0 LDG.E.EL R0, desc[UR4][R12.64+0x4] ;  /* 0x000004040c008981 */ /* 0x000f28000c2e1900 */
[----:B------:R-:W5:Y:S04]  /*01a0*/  @!P0 LDG.E.EL R4, desc[UR4][R18.64+0x4] ;  /* 0x0000040412048981 */ /* 0x000f68000c2e1900 */
[----:B------:R-:W5:Y:S04]  /*01b0*/  @!P0 LDG.E.EL R24, desc[UR4][R12.64+0x8] ;  /* 0x000008040c188981 */ /* 0x000f68000c2e1900 */
[----:B------:R-:W5:Y:S01]  /*01c0*/  @!P0 LDG.E.EL R23, desc[UR4][R12.64] ;  /* 0x000000040c178981 */ /* 0x000f62000c2e1900 */
[----:B------:R-:W-:-:S03]  /*01d0*/  CS2R R8, SRZ ;  /* 0x0000000000087805 */ /* 0x000fc6000001ff00 */
[----:B------:R-:W5:Y:S04]  /*01e0*/  @!P0 LDG.E.EL R20, desc[UR4][R18.64] ;  /* 0x0000000412148981 */ /* 0x000f68000c2e1900 */
[----:B------:R-:W5:Y:S04]  /*01f0*/  @!P0 LDG.E.EL R22, desc[UR4][R12.64+0xc] ;  /* 0x00000c040c168981 */ /* 0x000f68000c2e1900 */
[----:B------:R-:W5:Y:S01]  /*0200*/  @!P0 LDG.E.EL R21, desc[UR4][R12.64+0x8] ;  /* 0x000008040c158981 */ /* 0x000f62000c2e1900 */
[----:B------:R-:W-:-:S03]  /*0210*/  CS2R R6, SRZ ;  /* 0x0000000000067805 */ /* 0x000fc6000001ff00 */
[----:B------:R-:W5:Y:S04]  /*0220*/  @!P0 LDG.E.EL R5, desc[UR4][R18.64+0x4] ;  /* 0x0000040412058981 */ /* 0x000f68000c2e1900 */
[----:B------:R-:W5:Y:S04]  /*0230*/  @!P0 LDG.E.EL R10, desc[UR4][R18.64+0x8] ;  /* 0x00000804120a8981 */ /* 0x000f68000c2e1900 */
[----:B------:R1:W5:Y:S04]  /*0240*/  @!P0 LDG.E.EL R11, desc[UR4][R12.64+0xc] ;  /* 0x00000c040c0b8981 */ /* 0x000368000c2e1900 */
[----:B------:R-:W5:Y:S04]  /*0250*/  @!P0 LDG.E.EL R9, desc[UR4][R18.64] ;  /* 0x0000000412098981 */ /* 0x000f68000c2e1900 */
[----:B------:R-:W5:Y:S04]  /*0260*/  @!P0 LDG.E.EL R8, desc[UR4][R18.64+0xc] ;  /* 0x00000c0412088981 */ /* 0x000f68000c2e1900 */
[----:B------:R-:W5:Y:S04]  /*0270*/  @!P0 LDG.E.EL R7, desc[UR4][R18.64+0x8] ;  /* 0x0000080412078981 */ /* 0x000f68000c2e1900 */
[----:B------:R5:W5:Y:S01]  /*0280*/  @!P0 LDG.E.EL R6, desc[UR4][R18.64+0xc] ;  /* 0x00000c0412068981 */ /* 0x000b62000c2e1900 */
[----:B-1----:R-:W-:Y:S01]  /*0290*/  CS2R R12, SRZ ;  /* 0x00000000000c7805 */ /* 0x002fe2000001ff00 */
[----:B------:R-:W-:-:S05]  /*02a0*/  IMAD.WIDE R26, R3, 0x4, R16 ;  /* 0x00000004031a7825 */ /* 0x000fca00078e0210 */
[----:B------:R-:W5:Y:S01]  /*02b0*/  @!P0 LDG.E.64 R12, desc[UR4][R26.64] ;  /* 0x000000041a0c8981 */ /* 0x000f62000c1e1b00 */
[----:B------:R-:W-:Y:S01]  /*02c0*/  CS2R R16, SRZ ;  /* 0x0000000000107805 */ /* 0x000fe2000001ff00 */
[----:B------:R-:W-:-:S05]  /*02d0*/  IMAD.WIDE R14, R3, 0x4, R14 ;  /* 0x00000004030e7825 */ /* 0x000fca00078e020e */
[----:B------:R-:W5:Y:S01]  /*02e0*/  @!P0 LDG.E.64 R16, desc[UR4][R14.64] ;  /* 0x000000040e108981 */ /* 0x000f62000c1e1b00 */
[----:B--2---:R-:W-:-:S04]  /*02f0*/  FMUL R2, R2, R2 ;  /* 0x0000000202027220 */ /* 0x004fc80000400000 */
[----:B---3--:R-:W-:Y:S01]  /*0300*/  FFMA R25, R25, R25, R2 ;  /* 0x0000001919197223 */ /* 0x008fe20000000002 */
[----:B----4-:R-:W-:Y:S01]  /*0310*/  FMUL R0, R0, R0 ;  /* 0x0000000000007220 */ /* 0x010fe20000400000 */
[----:B-----5:R-:W-:Y:S02]  /*0320*/  FMUL R19, R4, R4 ;  /* 0x0000000404137220 */ /* 0x020fe40000400000 */
[----:B------:R-:W-:Y:S01]  /*0330*/  FFMA R25, R24, R24, R25 ;  /* 0x0000001818197223 */ /* 0x000fe20000000019 */
[----:B------:R-:W-:Y:S01]  /*0340*/  FFMA R0, R23, R23, R0 ;  /* 0x0000001717007223 */ /* 0x000fe20000000000 */
[----:B------:R-:W-:Y:S02]  /*0350*/  FFMA R19, R20, R20, R19 ;  /* 0x0000001414137223 */ /* 0x000fe40000000013 */
[----:B------:R-:W-:Y:S01]  /*0360*/  FFMA R25, R22, R22, R25 ;  /* 0x0000001616197223 */ /* 0x000fe20000000019 */
[----:B------:R-:W-:Y:S01]  /*0370*/  FFMA R0, R21, R21, R0 ;  /* 0x0000001515007223 */ /* 0x000fe20000000000 */
[----:B------:R-:W-:-:S04]  /*0380*/  FMUL R2, R5, R5 ;  /* 0x0000000505027220 */ /* 0x000fc80000400000 */
[----:B------:R-:W1:Y:S01]  /*0390*/  MUFU.SQRT R25, R25 ;  /* 0x0000001900197308 */ /* 0x000e620000002000 */
[----:B------:R-:W2:Y:S01]  /*03a0*/  LDC.64 R4, c[0x0][0x220] ;  /* 0x00008800ff047b82 */ /* 0x000ea20000000a00 */
[----:B------:R-:W-:Y:S01]  /*03b0*/  FFMA R19, R10, R10, R19 ;  /* 0x0000000a0a137223 */ /* 0x000fe20000000013 */
[----:B------:R-:W-:Y:S01]  /*03c0*/  FFMA R0, R11, R11, R0 ;  /* 0x0000000b0b007223 */ /* 0x000fe20000000000 */
[----:B------:R-:W-:Y:S02]  /*03d0*/  FFMA R2, R9, R9, R2 ;  /* 0x0000000909027223 */ /* 0x000fe40000000002 */
[----:B------:R-:W-:-:S03]  /*03e0*/  FFMA R19, R8, R8, R19 ;  /* 0x0000000808137223 */ /* 0x000fc60000000013 */
[----:B------:R-:W3:Y:S01]  /*03f0*/  MUFU.SQRT R0, R0 ;  /* 0x0000000000007308 */ /* 0x000ee20000002000 */
[----:B------:R-:W-:-:S04]  /*0400*/  FFMA R7, R7, R7, R2 ;  /* 0x0000000707077223 */ /* 0x000fc80000000002 */
[----:B------:R-:W-:-:S03]  /*0410*/  FFMA R7, R6, R6, R7 ;  /* 0x0000000606077223 */ /* 0x000fc60000000007 */
[----:B------:R-:W4:Y:S01]  /*0420*/  MUFU.SQRT R19, R19 ;  /* 0x0000001300137308 */ /* 0x000f220000002000 */
[----:B-1----:R-:W-:-:S07]  /*0430*/  FSETP.GT.AND P1, PT, R25, 9.9999999392252902908e-09, PT ;  /* 0x322bcc771900780b */ /* 0x002fce0003f24000 */
[----:B------:R-:W1:Y:S01]  /*0440*/  MUFU.SQRT R7, R7 ;  /* 0x0000000700077308 */ /* 0x000e620000002000 */
[C---:B---3--:R-:W-:Y:S02]  /*0450*/  FSETP.GT.AND P3, PT, R0.reuse, 9.9999999392252902908e-09, PT ;  /* 0x322bcc770000780b */ /* 0x048fe40003f64000 */
[----:B------:R-:W-:Y:S02]  /*0460*/  FSETP.NAN.AND P2, PT, R25, R25, PT ;  /* 0x000000191900720b */ /* 0x000fe40003f48000 */
[----:B----4-:R-:W-:Y:S02]  /*0470*/  FSETP.GT.AND P5, PT, R19, 9.9999999392252902908e-09, PT ;  /* 0x322bcc771300780b */ /* 0x010fe40003fa4000 */
[----:B------:R-:W-:Y:S02]  /*0480*/  @!P1 FSEL R25, R25, 9.9999999392252902908e-09, P2 ;  /* 0x322bcc7719199808 */ /* 0x000fe40001000000 */
[----:B------:R-:W-:Y:S02]  /*0490*/  FSETP.NAN.AND P4, PT, R0, R0, PT ;  /* 0x000000000000720b */ /* 0x000fe40003f88000 */
[----:B------:R-:W-:-:S02]  /*04a0*/  FSETP.NAN.AND P6, PT, R19, R19, PT ;  /* 0x000000131300720b */ /* 0x000fc40003fc8000 */
[----:B-1----:R-:W-:Y:S02]  /*04b0*/  FSETP.GT.AND P1, PT, R7, 9.9999999392252902908e-09, PT ;  /* 0x322bcc770700780b */ /* 0x002fe40003f24000 */
[----:B------:R-:W-:Y:S02]  /*04c0*/  FSETP.GT.AND P2, PT, R25, 8.50705917302346158658e+37, PT ;  /* 0x7e8000001900780b */ /* 0x000fe40003f44000 */
[----:B------:R-:W-:Y:S02]  /*04d0*/  @!P3 FSEL R0, R0, 9.9999999392252902908e-09, P4 ;  /* 0x322bcc770000b808 */ /* 0x000fe40002000000 */
[----:B------:R-:W-:Y:S02]  /*04e0*/  @!P5 FSEL R19, R19, 9.9999999392252902908e-09, P6 ;  /* 0x322bcc771313d808 */ /* 0x000fe40003000000 */
[----:B------:R-:W-:Y:S02]  /*04f0*/  FSETP.GT.AND P5, PT, R0, 8.50705917302346158658e+37, PT ;  /* 0x7e8000000000780b */ /* 0x000fe40003fa4000 */
[----:B------:R-:W-:-:S02]  /*0500*/  FSETP.NAN.AND P4, PT, R7, R7, PT ;  /* 0x000000070700720b */ /* 0x000fc40003f88000 */
[----:B------:R-:W-:Y:S02]  /*0510*/  FSETP.GEU.AND P3, PT, R25, 1.175494350822287508e-38, PT ;  /* 0x008000001900780b */ /* 0x000fe40003f6e000 */
[----:B------:R-:W-:Y:S01]  /*0520*/  @!P1 FSEL R7, R7, 9.9999999392252902908e-09, P4 ;  /* 0x322bcc7707079808 */ /* 0x000fe20002000000 */
[----:B------:R-:W-:Y:S01]  /*0530*/  @P2 FMUL R25, R25, 0.25 ;  /* 0x3e80000019192820 */ /* 0x000fe20000400000 */
[----:B------:R-:W-:Y:S01]  /*0540*/  FSETP.GT.AND P1, PT, R19, 8.50705917302346158658e+37, PT ;  /* 0x7e8000001300780b */ /* 0x000fe20003f24000 */
[----:B------:R-:W-:Y:S01]  /*0550*/  @P2 FMUL R12, R12, 0.25 ;  /* 0x3e8000000c0c2820 */ /* 0x000fe20000400000 */
[----:B------:R-:W-:Y:S02]  /*0560*/  FSETP.GT.AND P2, PT, R7, 8.50705917302346158658e+37, PT ;  /* 0x7e8000000700780b */ /* 0x000fe40003f44000 */
[C---:B------:R-:W-:Y:S01]  /*0570*/  FSETP.GEU.AND P6, PT, R0.reuse, 1.175494350822287508e-38, PT ;  /* 0x008000000000780b */ /* 0x040fe20003fce000 */
[----:B------:R-:W-:Y:S01]  /*0580*/  @P5 FMUL R0, R0, 0.25 ;  /* 0x3e80000000005820 */ /* 0x000fe20000400000 */
[----:B------:R-:W-:Y:S01]  /*0590*/  FSETP.GEU.AND P4, PT, R19, 1.175494350822287508e-38, PT ;  /* 0x008000001300780b */ /* 0x000fe20003f8e000 */
[----:B------:R-:W-:Y:S01]  /*05a0*/  @P5 FMUL R13, R13, 0.25 ;  /* 0x3e8000000d0d5820 */ /* 0x000fe20000400000 */
[----:B------:R-:W-:Y:S01]  /*05b0*/  FSETP.GEU.AND P5, PT, R7, 1.175494350822287508e-38, PT ;  /* 0x008000000700780b */ /* 0x000fe20003fae000 */
[----:B------:R-:W-:-:S04]  /*05c0*/  @!P3 FMUL R25, R25, 16777216 ;  /* 0x4b8000001919b820 */ /* 0x000fc80000400000 */
[----:B------:R-:W-:Y:S02]  /*05d0*/  @P1 FMUL R19, R19, 0.25 ;  /* 0x3e80000013131820 */ /* 0x000fe40000400000 */
[----:B------:R-:W-:Y:S02]  /*05e0*/  @P2 FMUL R7, R7, 0.25 ;  /* 0x3e80000007072820 */ /* 0x000fe40000400000 */
[----:B------:R-:W-:Y:S02]  /*05f0*/  @!P6 FMUL R0, R0, 16777216 ;  /* 0x4b8000000000e820 */ /* 0x000fe40000400000 */
[----:B------:R-:W-:Y:S02]  /*0600*/  @!P4 FMUL R19, R19, 16777216 ;  /* 0x4b8000001313c820 */ /* 0x000fe40000400000 */
[----:B------:R-:W-:Y:S01]  /*0610*/  @!P5 FMUL R7, R7, 16777216 ;  /* 0x4b8000000707d820 */ /* 0x000fe20000400000 */
[----:B------:R-:W1:Y:S01]  /*0620*/  MUFU.RCP R25, R25 ;  /* 0x0000001900197308 */ /* 0x000e620000001000 */
[----:B------:R-:W-:-:S07]  /*0630*/  @P1 FMUL R16, R16, 0.25 ;  /* 0x3e80000010101820 */ /* 0x000fce0000400000 */
[----:B------:R-:W3:Y:S01]  /*0640*/  MUFU.RCP R0, R0 ;  /* 0x0000000000007308 */ /* 0x000ee20000001000 */
[----:B------:R-:W-:-:S07]  /*0650*/  @P2 FMUL R17, R17, 0.25 ;  /* 0x3e80000011112820 */ /* 0x000fce0000400000 */
[----:B------:R-:W4:Y:S08]  /*0660*/  MUFU.RCP R19, R19 ;  /* 0x0000001300137308 */ /* 0x000f300000001000 */
[----:B------:R-:W5:Y:S01]  /*0670*/  MUFU.RCP R2, R7 ;  /* 0x0000000700027308 */ /* 0x000f620000001000 */
[----:B------:R-:W-:Y:S01]  /*0680*/  @!P3 FMUL R12, R12, 16777216 ;  /* 0x4b8000000c0cb820 */ /* 0x000fe20000400000 */
[----:B------:R-:W-:Y:S01]  /*0690*/  @!P6 FMUL R13, R13, 16777216 ;  /* 0x4b8000000d0de820 */ /* 0x000fe20000400000 */
[----:B------:R-:W-:Y:S01]  /*06a0*/  @!P4 FMUL R16, R16, 16777216 ;  /* 0x4b8000001010c820 */ /* 0x000fe20000400000 */
[----:B------:R-:W-:Y:S01]  /*06b0*/  @!P5 FMUL R17, R17, 16777216 ;  /* 0x4b8000001111d820 */ /* 0x000fe20000400000 */
[----:B-1----:R-:W-:Y:S01]  /*06c0*/  FMUL R25, R25, R12 ;  /* 0x0000000c19197220 */ /* 0x002fe20000400000 */
[----:B---3--:R-:W-:Y:S01]  /*06d0*/  FMUL R0, R0, R13 ;  /* 0x0000000d00007220 */ /* 0x008fe20000400000 */
[----:B----4-:R-:W-:-:S04]  /*06e0*/  FMUL R16, R19, R16 ;  /* 0x0000001013107220 */ /* 0x010fc80000400000 */
[----:B------:R-:W-:Y:S01]  /*06f0*/  FMUL R16, R25, R16 ;  /* 0x0000001019107220 */ /* 0x000fe20000400000 */
[----:B-----5:R-:W-:Y:S01]  /*0700*/  FMUL R17, R2, R17 ;  /* 0x0000001102117220 */ /* 0x020fe20000400000 */
[----:B--2---:R-:W-:-:S04]  /*0710*/  IMAD.WIDE R2, R3, 0x4, R4 ;  /* 0x0000000403027825 */ /* 0x004fc800078e0204 */
[----:B------:R-:W-:Y:S01]  /*0720*/  FMUL R17, R0, R17 ;  /* 0x0000001100117220 */ /* 0x000fe20000400000 */
[----:B------:R-:W-:Y:S06]  /*0730*/  @P0 EXIT ;  /* 0x000000000000094d */ /* 0x000fec0003800000 */
[----:B------:R-:W-:Y:S01]  /*0740*/  STG.E.64 desc[UR4][R2.64], R16 ;  /* 0x0000001002007986 */ /* 0x000fe2000c101b04 */
[----:B------:R-:W-:Y:S05]  /*0750*/  EXIT ;  /* 0x000000000000794d */ /* 0x000fea0003800000 */
.L_x_0:
[----:B------:R-:W-:-:S00]  /*0760*/  BRA `(.L_x_0) ;  /* 0xfffffffc00fc7947 */ /* 0x000fc0000383ffff */
[----:B------:R-:W-:-:S00]  /*0770*/  NOP ;  /* 0x0000000000007918 */ /* 0x000fc00000000000 */
        /* <DEDUP_REMOVED lines=8> */
.L_x_1:


//--------------------- .nv.global.init           --------------------------
	.section	.nv.global.init,"aw",@progbits
.nv.global.init:
	.type		_$_str,@object
	.size		_$_str,(_$_str_$_2 - _$_str)
_$_str:
        /*0000*/ 	.byte	0x5f, 0x5f, 0x43, 0x55, 0x44, 0x41, 0x5f, 0x46, 0x54, 0x5a, 0x00
	.type		_$_str_$_2,@object
	.size		_$_str_$_2,(.L_1 - _$_str_$_2)
_$_str_$_2:
        /*000b*/ 	.byte	0x5f, 0x5f, 0x43, 0x55, 0x44, 0x41, 0x5f, 0x50, 0x52, 0x45, 0x43, 0x5f, 0x53, 0x51, 0x52, 0x54
        /*001b*/ 	.byte	0x00
.L_1:


//--------------------- .nv.constant0.triton_poi_fused_clamp_min_div_linalg_vector_norm_mul_0 --------------------------
	.section	.nv.constant0.triton_poi_fused_clamp_min_div_linalg_vector_norm_mul_0,"a",@progbits
	.sectionflags	@""
	.align	4
.nv.constant0.triton_poi_fused_clamp_min_div_linalg_vector_norm_mul_0:
	.zero		556
